//
// Generated by NVIDIA NVVM Compiler
//
// Compiler Build ID: CL-36424714
// Cuda compilation tools, release 13.0, V13.0.88
// Based on NVVM 20.0.0
//

.version 9.0
.target sm_100
.address_size 64

	// .globl	_Z9HelloCudav
.extern .func  (.param .b32 func_retval0) vprintf
(
	.param .b64 vprintf_param_0,
	.param .b64 vprintf_param_1
)
;
.global .align 1 .b8 $str[44] = {72, 101, 108, 108, 111, 32, 67, 85, 68, 65, 44, 32, 98, 108, 111, 99, 107, 73, 100, 120, 32, 58, 32, 37, 100, 44, 32, 116, 104, 114, 101, 97, 100, 73, 100, 120, 32, 58, 32, 37, 50, 100, 10};

.visible .entry _Z9HelloCudav()
{
	.local .align 8 .b8 	__local_depot0[8];
	.reg .b64 	%SP;
	.reg .b64 	%SPL;
	.reg .b32 	%r<5>;
	.reg .b64 	%rd<5>;

	mov.u64 	%SPL, __local_depot0;
	cvta.local.u64 	%SP, %SPL;
	add.u64 	%rd1, %SP, 0;
	add.u64 	%rd2, %SPL, 0;
	mov.u32 	%r1, %ctaid.x;
	mov.u32 	%r2, %tid.x;
	st.local.v2.u32 	[%rd2], {%r1, %r2};
	mov.u64 	%rd3, $str;
	cvta.global.u64 	%rd4, %rd3;
	{ // callseq 0, 0
	.param .b64 param0;
	st.param.b64 	[param0], %rd4;
	.param .b64 param1;
	st.param.b64 	[param1], %rd1;
	.param .b32 retval0;
	call.uni (retval0), 
	vprintf, 
	(
	param0, 
	param1
	);
	ld.param.b32 	%r3, [retval0];
	} // callseq 0
	ret;

}


// ===== COMPILED SASS (sm_100) =====

	.target	sm_100

	.elftype	@"ET_EXEC"


//--------------------- .note.nv.tkinfo           --------------------------
	.section	.note.nv.tkinfo,"",@"SHT_NOTE"
	.sectionflags	@"SHF_NOTE_NV_TKINFO"
	.tkinfo
        /*0018*/ 	.word	0x00000002
        /*0030*/ 	.string	""
        /*0030*/ 	.string	"ptxas"
        /*0030*/ 	.string	"Cuda compilation tools, release 13.0, V13.0.88"
        /*0030*/ 	.string	"Build cuda_13.0.r13.0/compiler.36424714_0"
        /*0030*/ 	.string	"-arch sm_100 -m 64 "



//--------------------- .note.nv.cuinfo           --------------------------
	.section	.note.nv.cuinfo,"",@"SHT_NOTE"
	.sectionflags	@"SHF_NOTE_NV_CUINFO"
        /*0018*/ 	.short	0x0002
        /*001a*/ 	.short	0x0064
        /*001c*/ 	.short	0x0082
	.zero		2


//--------------------- .nv.info                  --------------------------
	.section	.nv.info,"",@"SHT_CUDA_INFO"
	.align	4


	//----- nvinfo : EIATTR_REGCOUNT
	.align		4
        /*0000*/ 	.byte	0x04, 0x2f
        /*0002*/ 	.short	(.L_2 - .L_1)
	.align		4
.L_1:
        /*0004*/ 	.word	index@(_Z9HelloCudav)
        /*0008*/ 	.word	0x00000018


	//----- nvinfo : EIATTR_FRAME_SIZE
	.align		4
.L_2:
        /*000c*/ 	.byte	0x04, 0x11
        /*000e*/ 	.short	(.L_4 - .L_3)
	.align		4
.L_3:
        /*0010*/ 	.word	index@(_Z9HelloCudav)
        /*0014*/ 	.word	0x00000008


	//----- nvinfo : EIATTR_MIN_STACK_SIZE
	.align		4
.L_4:
        /*0018*/ 	.byte	0x04, 0x12
        /*001a*/ 	.short	(.L_6 - .L_5)
	.align		4
.L_5:
        /*001c*/ 	.word	index@(_Z9HelloCudav)
        /*0020*/ 	.word	0x00000008
.L_6:


//--------------------- .nv.compat                --------------------------
	.section	.nv.compat,"",@"SHT_CUDA_COMPAT_INFO"
	.align	4
        /*0000*/ 	.byte	0x02, 0x09, 0x00, 0x00, 0x02, 0x02, 0x01, 0x00, 0x02, 0x05, 0x05, 0x00, 0x03, 0x07, 0x01, 0x01
        /*0010*/ 	.byte	0x02, 0x03, 0x00, 0x00, 0x02, 0x06, 0x01, 0x00, 0x04, 0x0b, 0x08, 0x00, 0x09, 0x00, 0x00, 0x00
        /*0020*/ 	.byte	0x00, 0x00, 0x00, 0x00


//--------------------- .nv.info._Z9HelloCudav    --------------------------
	.section	.nv.info._Z9HelloCudav,"",@"SHT_CUDA_INFO"
	.sectionflags	@""
	.align	4


	//----- nvinfo : EIATTR_CUDA_API_VERSION
	.align		4
        /*0000*/ 	.byte	0x04, 0x37
        /*0002*/ 	.short	(.L_8 - .L_7)
.L_7:
        /*0004*/ 	.word	0x00000082


	//----- nvinfo : EIATTR_SPARSE_MMA_MASK
	.align		4
.L_8:
        /*0008*/ 	.byte	0x03, 0x50
        /*000a*/ 	.short	0x0000


	//----- nvinfo : EIATTR_MAXREG_COUNT
	.align		4
        /*000c*/ 	.byte	0x03, 0x1b
        /*000e*/ 	.short	0x00ff


	//----- nvinfo : EIATTR_EXTERNS
	.align		4
        /*0010*/ 	.byte	0x04, 0x0f
        /*0012*/ 	.short	(.L_10 - .L_9)


	//   ....[0]....
	.align		4
.L_9:
        /*0014*/ 	.word	index@(vprintf)


	//----- nvinfo : EIATTR_MERCURY_ISA_VERSION
	.align		4
.L_10:
        /*0018*/ 	.byte	0x03, 0x5f
        /*001a*/ 	.short	0x0101


	//----- nvinfo : EIATTR_VRC_CTA_INIT_COUNT
	.align		4
        /*001c*/ 	.byte	0x02, 0x4a
	.zero		1
	.zero		1


	//----- nvinfo : EIATTR_SYSCALL_OFFSETS
	.align		4
        /*0020*/ 	.byte	0x04, 0x46
        /*0022*/ 	.short	(.L_12 - .L_11)


	//   ....[0]....
.L_11:
        /*0024*/ 	.word	0x000000f0


	//----- nvinfo : EIATTR_EXIT_INSTR_OFFSETS
	.align		4
.L_12:
        /*0028*/ 	.byte	0x04, 0x1c
        /*002a*/ 	.short	(.L_14 - .L_13)


	//   ....[0]....
.L_13:
        /*002c*/ 	.word	0x00000100


	//----- nvinfo : EIATTR_SW_WAR
	.align		4
.L_14:
        /*0030*/ 	.byte	0x04, 0x36
        /*0032*/ 	.short	(.L_16 - .L_15)
.L_15:
        /*0034*/ 	.word	0x00000008
.L_16:


//--------------------- .nv.callgraph             --------------------------
	.section	.nv.callgraph,"",@"SHT_CUDA_CALLGRAPH"
	.align	4
	.sectionentsize	8
	.align		4
        /*0000*/ 	.word	0x00000000
	.align		4
        /*0004*/ 	.word	0xffffffff
	.align		4
        /*0008*/ 	.word	index@(_Z9HelloCudav)
	.align		4
        /*000c*/ 	.word	index@(vprintf)
	.align		4
        /*0010*/ 	.word	0x00000000
	.align		4
        /*0014*/ 	.word	0xfffffffe
	.align		4
        /*0018*/ 	.word	0x00000000
	.align		4
        /*001c*/ 	.word	0xfffffffd
	.align		4
        /*0020*/ 	.word	0x00000000
	.align		4
        /*0024*/ 	.word	0xfffffffc


//--------------------- .nv.constant4             --------------------------
	.section	.nv.constant4,"a",@progbits
	.align	8
	.align		8
.nv.constant4:
        /*0000*/ 	.dword	vprintf
	.align		8
        /*0008*/ 	.dword	$str


//--------------------- .text._Z9HelloCudav       --------------------------
	.section	.text._Z9HelloCudav,"ax",@progbits
	.align	128
        .global         _Z9HelloCudav
        .type           _Z9HelloCudav,@function
        .size           _Z9HelloCudav,(.L_x_2 - _Z9HelloCudav)
        .other          _Z9HelloCudav,@"STO_CUDA_ENTRY STV_DEFAULT"
_Z9HelloCudav:
.text._Z9HelloCudav:
[----:B------:R-:W0:Y:S01]  /*0000*/  LDC R1, c[0x0][0x37c] ;  /* 0x0000df00ff017b82 */ /* 0x000e220000000800 */
[----:B------:R-:W1:Y:S01]  /*0010*/  S2R R8, SR_CTAID.X ;  /* 0x0000000000087919 */ /* 0x000e620000002500 */
[----:B0-----:R-:W-:Y:S01]  /*0020*/  VIADD R1, R1, 0xfffffff8 ;  /* 0xfffffff801017836 */ /* 0x001fe20000000000 */
[----:B------:R-:W-:Y:S01]  /*0030*/  MOV R0, 0x0 ;  /* 0x0000000000007802 */ /* 0x000fe20000000f00 */
[----:B------:R-:W0:Y:S01]  /*0040*/  LDCU UR4, c[0x0][0x2f8] ;  /* 0x00005f00ff0477ac */ /* 0x000e220008000800 */
[----:B------:R-:W1:Y:S03]  /*0050*/  S2R R9, SR_TID.X ;  /* 0x0000000000097919 */ /* 0x000e660000002100 */
[----:B------:R2:W3:Y:S01]  /*0060*/  LDC.64 R2, c[0x4][R0] ;  /* 0x0100000000027b82 */ /* 0x0004e20000000a00 */
[----:B------:R-:W4:Y:S01]  /*0070*/  LDCU.64 UR6, c[0x4][0x8] ;  /* 0x01000100ff0677ac */ /* 0x000f220008000a00 */
[----:B------:R-:W5:Y:S01]  /*0080*/  LDCU UR5, c[0x0][0x2fc] ;  /* 0x00005f80ff0577ac */ /* 0x000f620008000800 */
[----:B0-----:R-:W-:Y:S01]  /*0090*/  IADD3 R6, P0, PT, R1, UR4, RZ ;  /* 0x0000000401067c10 */ /* 0x001fe2000ff1e0ff */
[----:B----4-:R-:W-:Y:S01]  /*00a0*/  IMAD.U32 R4, RZ, RZ, UR6 ;  /* 0x00000006ff047e24 */ /* 0x010fe2000f8e00ff */
[----:B------:R-:W-:-:S03]  /*00b0*/  MOV R5, UR7 ;  /* 0x0000000700057c02 */ /* 0x000fc60008000f00 */
[----:B-----5:R-:W-:Y:S01]  /*00c0*/  IMAD.X R7, RZ, RZ, UR5, P0 ;  /* 0x00000005ff077e24 */ /* 0x020fe200080e06ff */
[----:B-1----:R2:W-:Y:S07]  /*00d0*/  STL.64 [R1], R8 ;  /* 0x0000000801007387 */ /* 0x0025ee0000100a00 */
[----:B------:R-:W-:-:S07]  /*00e0*/  LEPC R20, `(.L_x_0) ;  /* 0x000000001014794e */ /* 0x000fce0000000000 */
[----:B--23--:R-:W-:Y:S05]  /*00f0*/  CALL.ABS.NOINC R2 ;  /* 0x0000000002007343 */ /* 0x00cfea0003c00000 */
.L_x_0:
[----:B------:R-:W-:Y:S05]  /*0100*/  EXIT ;  /* 0x000000000000794d */ /* 0x000fea0003800000 */
.L_x_1:
[----:B------:R-:W-:-:S00]  /*0110*/  BRA `(.L_x_1) ;  /* 0xfffffffc00fc7947 */ /* 0x000fc0000383ffff */
[----:B------:R-:W-:-:S00]  /*0120*/  NOP ;  /* 0x0000000000007918 */ /* 0x000fc00000000000 */
        /* <DEDUP_REMOVED lines=13> */
.L_x_2:


//--------------------- .nv.global.init           --------------------------
	.section	.nv.global.init,"aw",@progbits
.nv.global.init:
	.type		$str,@object
	.size		$str,(.L_0 - $str)
$str:
        /*0000*/ 	.byte	0x48, 0x65, 0x6c, 0x6c, 0x6f, 0x20, 0x43, 0x55, 0x44, 0x41, 0x2c, 0x20, 0x62, 0x6c, 0x6f, 0x63
        /*0010*/ 	.byte	0x6b, 0x49, 0x64, 0x78, 0x20, 0x3a, 0x20, 0x25, 0x64, 0x2c, 0x20, 0x74, 0x68, 0x72, 0x65, 0x61
        /*0020*/ 	.byte	0x64, 0x49, 0x64, 0x78, 0x20, 0x3a, 0x20, 0x25, 0x32, 0x64, 0x0a, 0x00
.L_0:


//--------------------- .nv.shared.reserved.0     --------------------------
	.section	.nv.shared.reserved.0,"aw",@nobits
	.weak		__nv_reservedSMEM_offset_0_alias
	.size		__nv_reservedSMEM_offset_0_alias, 0, 64
	.other		__nv_reservedSMEM_offset_0_alias,@"STO_CUDA_RESERVED_SHARED STV_DEFAULT"
__nv_reservedSMEM_offset_0_alias:
	.zero		0
	.zero		64


//--------------------- .nv.constant0._Z9HelloCudav --------------------------
	.section	.nv.constant0._Z9HelloCudav,"a",@progbits
	.sectionflags	@""
	.align	4
.nv.constant0._Z9HelloCudav:
	.zero		896


//--------------------- SYMBOLS --------------------------

	.type		.nv.reservedSmem.offset0,@object
	.size		.nv.reservedSmem.offset0,0x4
	.type		vprintf,@function
